//
// Generated by NVIDIA NVVM Compiler
//
// Compiler Build ID: CL-36424714
// Cuda compilation tools, release 13.0, V13.0.88
// Based on NVVM 20.0.0
//

.version 9.0
.target sm_100
.address_size 64

	// .globl	_Z10range_initPfi

.visible .entry _Z10range_initPfi(
	.param .u64 .ptr .align 1 _Z10range_initPfi_param_0,
	.param .u32 _Z10range_initPfi_param_1
)
{
	.reg .pred 	%p<2>;
	.reg .b32 	%r<6>;
	.reg .b32 	%f<2>;
	.reg .b64 	%rd<5>;

	ld.param.u64 	%rd1, [_Z10range_initPfi_param_0];
	ld.param.u32 	%r2, [_Z10range_initPfi_param_1];
	mov.u32 	%r3, %tid.x;
	mov.u32 	%r4, %ctaid.x;
	mov.u32 	%r5, %ntid.x;
	mad.lo.s32 	%r1, %r4, %r5, %r3;
	setp.ge.s32 	%p1, %r1, %r2;
	@%p1 bra 	$L__BB0_2;
	cvta.to.global.u64 	%rd2, %rd1;
	cvt.rn.f32.s32 	%f1, %r1;
	mul.wide.s32 	%rd3, %r1, 4;
	add.s64 	%rd4, %rd2, %rd3;
	st.global.f32 	[%rd4], %f1;
$L__BB0_2:
	ret;

}
	// .globl	_Z8linspacePfi
.visible .entry _Z8linspacePfi(
	.param .u64 .ptr .align 1 _Z8linspacePfi_param_0,
	.param .u32 _Z8linspacePfi_param_1
)
{
	.reg .pred 	%p<2>;
	.reg .b32 	%r<7>;
	.reg .b32 	%f<4>;
	.reg .b64 	%rd<5>;

	ld.param.u64 	%rd1, [_Z8linspacePfi_param_0];
	ld.param.u32 	%r2, [_Z8linspacePfi_param_1];
	mov.u32 	%r3, %tid.x;
	mov.u32 	%r4, %ctaid.x;
	mov.u32 	%r5, %ntid.x;
	mad.lo.s32 	%r1, %r4, %r5, %r3;
	setp.ge.s32 	%p1, %r1, %r2;
	@%p1 bra 	$L__BB1_2;
	cvta.to.global.u64 	%rd2, %rd1;
	cvt.rn.f32.s32 	%f1, %r1;
	add.s32 	%r6, %r2, -1;
	cvt.rn.f32.s32 	%f2, %r6;
	div.rn.f32 	%f3, %f1, %f2;
	mul.wide.s32 	%rd3, %r1, 4;
	add.s64 	%rd4, %rd2, %rd3;
	st.global.f32 	[%rd4], %f3;
$L__BB1_2:
	ret;

}


// ===== COMPILED SASS (sm_100) =====

	.target	sm_100

	.elftype	@"ET_EXEC"


//--------------------- .note.nv.tkinfo           --------------------------
	.section	.note.nv.tkinfo,"",@"SHT_NOTE"
	.sectionflags	@"SHF_NOTE_NV_TKINFO"
	.tkinfo
        /*0018*/ 	.word	0x00000002
        /*0030*/ 	.string	""
        /*0030*/ 	.string	"ptxas"
        /*0030*/ 	.string	"Cuda compilation tools, release 13.0, V13.0.88"
        /*0030*/ 	.string	"Build cuda_13.0.r13.0/compiler.36424714_0"
        /*0030*/ 	.string	"-arch sm_100 -m 64 "



//--------------------- .note.nv.cuinfo           --------------------------
	.section	.note.nv.cuinfo,"",@"SHT_NOTE"
	.sectionflags	@"SHF_NOTE_NV_CUINFO"
        /*0018*/ 	.short	0x0002
        /*001a*/ 	.short	0x0064
        /*001c*/ 	.short	0x0082
	.zero		2


//--------------------- .nv.info                  --------------------------
	.section	.nv.info,"",@"SHT_CUDA_INFO"
	.align	4


	//----- nvinfo : EIATTR_REGCOUNT
	.align		4
        /*0000*/ 	.byte	0x04, 0x2f
        /*0002*/ 	.short	(.L_1 - .L_0)
	.align		4
.L_0:
        /*0004*/ 	.word	index@(_Z10range_initPfi)
        /*0008*/ 	.word	0x0000000a


	//----- nvinfo : EIATTR_FRAME_SIZE
	.align		4
.L_1:
        /*000c*/ 	.byte	0x04, 0x11
        /*000e*/ 	.short	(.L_3 - .L_2)
	.align		4
.L_2:
        /*0010*/ 	.word	index@(_Z10range_initPfi)
        /*0014*/ 	.word	0x00000000


	//----- nvinfo : EIATTR_REGCOUNT
	.align		4
.L_3:
        /*0018*/ 	.byte	0x04, 0x2f
        /*001a*/ 	.short	(.L_5 - .L_4)
	.align		4
.L_4:
        /*001c*/ 	.word	index@(_Z8linspacePfi)
        /*0020*/ 	.word	0x00000010


	//----- nvinfo : EIATTR_FRAME_SIZE
	.align		4
.L_5:
        /*0024*/ 	.byte	0x04, 0x11
        /*0026*/ 	.short	(.L_7 - .L_6)
	.align		4
.L_6:
        /*0028*/ 	.word	index@($__internal_0_$__cuda_sm3x_div_rn_noftz_f32_slowpath)
        /*002c*/ 	.word	0x00000000


	//----- nvinfo : EIATTR_FRAME_SIZE
	.align		4
.L_7:
        /*0030*/ 	.byte	0x04, 0x11
        /*0032*/ 	.short	(.L_9 - .L_8)
	.align		4
.L_8:
        /*0034*/ 	.word	index@(_Z8linspacePfi)
        /*0038*/ 	.word	0x00000000


	//----- nvinfo : EIATTR_MIN_STACK_SIZE
	.align		4
.L_9:
        /*003c*/ 	.byte	0x04, 0x12
        /*003e*/ 	.short	(.L_11 - .L_10)
	.align		4
.L_10:
        /*0040*/ 	.word	index@(_Z8linspacePfi)
        /*0044*/ 	.word	0x00000000


	//----- nvinfo : EIATTR_MIN_STACK_SIZE
	.align		4
.L_11:
        /*0048*/ 	.byte	0x04, 0x12
        /*004a*/ 	.short	(.L_13 - .L_12)
	.align		4
.L_12:
        /*004c*/ 	.word	index@(_Z10range_initPfi)
        /*0050*/ 	.word	0x00000000
.L_13:


//--------------------- .nv.compat                --------------------------
	.section	.nv.compat,"",@"SHT_CUDA_COMPAT_INFO"
	.align	4
        /*0000*/ 	.byte	0x02, 0x09, 0x00, 0x00, 0x02, 0x02, 0x01, 0x00, 0x02, 0x05, 0x05, 0x00, 0x03, 0x07, 0x01, 0x01
        /*0010*/ 	.byte	0x02, 0x03, 0x00, 0x00, 0x02, 0x06, 0x01, 0x00, 0x04, 0x0b, 0x08, 0x00, 0x01, 0x00, 0x00, 0x00
        /*0020*/ 	.byte	0x00, 0x00, 0x00, 0x00


//--------------------- .nv.info._Z8linspacePfi   --------------------------
	.section	.nv.info._Z8linspacePfi,"",@"SHT_CUDA_INFO"
	.sectionflags	@""
	.align	4


	//----- nvinfo : EIATTR_CUDA_API_VERSION
	.align		4
        /*0000*/ 	.byte	0x04, 0x37
        /*0002*/ 	.short	(.L_15 - .L_14)
.L_14:
        /*0004*/ 	.word	0x00000082


	//----- nvinfo : EIATTR_KPARAM_INFO
	.align		4
.L_15:
        /*0008*/ 	.byte	0x04, 0x17
        /*000a*/ 	.short	(.L_17 - .L_16)
.L_16:
        /*000c*/ 	.word	0x00000000
        /*0010*/ 	.short	0x0001
        /*0012*/ 	.short	0x0008
        /*0014*/ 	.byte	0x00, 0xf0, 0x11, 0x00


	//----- nvinfo : EIATTR_KPARAM_INFO
	.align		4
.L_17:
        /*0018*/ 	.byte	0x04, 0x17
        /*001a*/ 	.short	(.L_19 - .L_18)
.L_18:
        /*001c*/ 	.word	0x00000000
        /*0020*/ 	.short	0x0000
        /*0022*/ 	.short	0x0000
        /*0024*/ 	.byte	0x00, 0xf5, 0x21, 0x00


	//----- nvinfo : EIATTR_SPARSE_MMA_MASK
	.align		4
.L_19:
        /*0028*/ 	.byte	0x03, 0x50
        /*002a*/ 	.short	0x0000


	//----- nvinfo : EIATTR_MAXREG_COUNT
	.align		4
        /*002c*/ 	.byte	0x03, 0x1b
        /*002e*/ 	.short	0x00ff


	//----- nvinfo : EIATTR_MERCURY_ISA_VERSION
	.align		4
        /*0030*/ 	.byte	0x03, 0x5f
        /*0032*/ 	.short	0x0101


	//----- nvinfo : EIATTR_VRC_CTA_INIT_COUNT
	.align		4
        /*0034*/ 	.byte	0x02, 0x4a
	.zero		1
	.zero		1


	//----- nvinfo : EIATTR_EXIT_INSTR_OFFSETS
	.align		4
        /*0038*/ 	.byte	0x04, 0x1c
        /*003a*/ 	.short	(.L_21 - .L_20)


	//   ....[0]....
.L_20:
        /*003c*/ 	.word	0x00000070


	//   ....[1]....
        /*0040*/ 	.word	0x000001c0


	//----- nvinfo : EIATTR_CRS_STACK_SIZE
	.align		4
.L_21:
        /*0044*/ 	.byte	0x04, 0x1e
        /*0046*/ 	.short	(.L_23 - .L_22)
.L_22:
        /*0048*/ 	.word	0x00000000


	//----- nvinfo : EIATTR_CBANK_PARAM_SIZE
	.align		4
.L_23:
        /*004c*/ 	.byte	0x03, 0x19
        /*004e*/ 	.short	0x000c


	//----- nvinfo : EIATTR_PARAM_CBANK
	.align		4
        /*0050*/ 	.byte	0x04, 0x0a
        /*0052*/ 	.short	(.L_25 - .L_24)
	.align		4
.L_24:
        /*0054*/ 	.word	index@(.nv.constant0._Z8linspacePfi)
        /*0058*/ 	.short	0x0380
        /*005a*/ 	.short	0x000c


	//----- nvinfo : EIATTR_SW_WAR
	.align		4
.L_25:
        /*005c*/ 	.byte	0x04, 0x36
        /*005e*/ 	.short	(.L_27 - .L_26)
.L_26:
        /*0060*/ 	.word	0x00000008
.L_27:


//--------------------- .nv.info._Z10range_initPfi --------------------------
	.section	.nv.info._Z10range_initPfi,"",@"SHT_CUDA_INFO"
	.sectionflags	@""
	.align	4


	//----- nvinfo : EIATTR_CUDA_API_VERSION
	.align		4
        /*0000*/ 	.byte	0x04, 0x37
        /*0002*/ 	.short	(.L_29 - .L_28)
.L_28:
        /*0004*/ 	.word	0x00000082


	//----- nvinfo : EIATTR_KPARAM_INFO
	.align		4
.L_29:
        /*0008*/ 	.byte	0x04, 0x17
        /*000a*/ 	.short	(.L_31 - .L_30)
.L_30:
        /*000c*/ 	.word	0x00000000
        /*0010*/ 	.short	0x0001
        /*0012*/ 	.short	0x0008
        /*0014*/ 	.byte	0x00, 0xf0, 0x11, 0x00


	//----- nvinfo : EIATTR_KPARAM_INFO
	.align		4
.L_31:
        /*0018*/ 	.byte	0x04, 0x17
        /*001a*/ 	.short	(.L_33 - .L_32)
.L_32:
        /*001c*/ 	.word	0x00000000
        /*0020*/ 	.short	0x0000
        /*0022*/ 	.short	0x0000
        /*0024*/ 	.byte	0x00, 0xf5, 0x21, 0x00


	//----- nvinfo : EIATTR_SPARSE_MMA_MASK
	.align		4
.L_33:
        /*0028*/ 	.byte	0x03, 0x50
        /*002a*/ 	.short	0x0000


	//----- nvinfo : EIATTR_MAXREG_COUNT
	.align		4
        /*002c*/ 	.byte	0x03, 0x1b
        /*002e*/ 	.short	0x00ff


	//----- nvinfo : EIATTR_MERCURY_ISA_VERSION
	.align		4
        /*0030*/ 	.byte	0x03, 0x5f
        /*0032*/ 	.short	0x0101


	//----- nvinfo : EIATTR_VRC_CTA_INIT_COUNT
	.align		4
        /*0034*/ 	.byte	0x02, 0x4a
	.zero		1
	.zero		1


	//----- nvinfo : EIATTR_EXIT_INSTR_OFFSETS
	.align		4
        /*0038*/ 	.byte	0x04, 0x1c
        /*003a*/ 	.short	(.L_35 - .L_34)


	//   ....[0]....
.L_34:
        /*003c*/ 	.word	0x00000070


	//   ....[1]....
        /*0040*/ 	.word	0x000000d0


	//----- nvinfo : EIATTR_CBANK_PARAM_SIZE
	.align		4
.L_35:
        /*0044*/ 	.byte	0x03, 0x19
        /*0046*/ 	.short	0x000c


	//----- nvinfo : EIATTR_PARAM_CBANK
	.align		4
        /*0048*/ 	.byte	0x04, 0x0a
        /*004a*/ 	.short	(.L_37 - .L_36)
	.align		4
.L_36:
        /*004c*/ 	.word	index@(.nv.constant0._Z10range_initPfi)
        /*0050*/ 	.short	0x0380
        /*0052*/ 	.short	0x000c


	//----- nvinfo : EIATTR_SW_WAR
	.align		4
.L_37:
        /*0054*/ 	.byte	0x04, 0x36
        /*0056*/ 	.short	(.L_39 - .L_38)
.L_38:
        /*0058*/ 	.word	0x00000008
.L_39:


//--------------------- .nv.callgraph             --------------------------
	.section	.nv.callgraph,"",@"SHT_CUDA_CALLGRAPH"
	.align	4
	.sectionentsize	8
	.align		4
        /*0000*/ 	.word	0x00000000
	.align		4
        /*0004*/ 	.word	0xffffffff
	.align		4
        /*0008*/ 	.word	0x00000000
	.align		4
        /*000c*/ 	.word	0xfffffffe
	.align		4
        /*0010*/ 	.word	0x00000000
	.align		4
        /*0014*/ 	.word	0xfffffffd
	.align		4
        /*0018*/ 	.word	0x00000000
	.align		4
        /*001c*/ 	.word	0xfffffffc


//--------------------- .text._Z8linspacePfi      --------------------------
	.section	.text._Z8linspacePfi,"ax",@progbits
	.align	128
        .global         _Z8linspacePfi
        .type           _Z8linspacePfi,@function
        .size           _Z8linspacePfi,(.L_x_15 - _Z8linspacePfi)
        .other          _Z8linspacePfi,@"STO_CUDA_ENTRY STV_DEFAULT"
_Z8linspacePfi:
.text._Z8linspacePfi:
[----:B------:R-:W-:Y:S01]  /*0000*/  LDC R1, c[0x0][0x37c] ;  /* 0x0000df00ff017b82 */ /* 0x000fe20000000800 */
[----:B------:R-:W0:Y:S07]  /*0010*/  S2R R2, SR_TID.X ;  /* 0x0000000000027919 */ /* 0x000e2e0000002100 */
[----:B------:R-:W0:Y:S01]  /*0020*/  S2UR UR5, SR_CTAID.X ;  /* 0x00000000000579c3 */ /* 0x000e220000002500 */
[----:B------:R-:W1:Y:S07]  /*0030*/  LDCU UR4, c[0x0][0x388] ;  /* 0x00007100ff0477ac */ /* 0x000e6e0008000800 */
[----:B------:R-:W0:Y:S02]  /*0040*/  LDC R3, c[0x0][0x360] ;  /* 0x0000d800ff037b82 */ /* 0x000e240000000800 */
[----:B0-----:R-:W-:-:S05]  /*0050*/  IMAD R2, R3, UR5, R2 ;  /* 0x0000000503027c24 */ /* 0x001fca000f8e0202 */
[----:B-1----:R-:W-:-:S13]  /*0060*/  ISETP.GE.AND P0, PT, R2, UR4, PT ;  /* 0x0000000402007c0c */ /* 0x002fda000bf06270 */
[----:B------:R-:W-:Y:S05]  /*0070*/  @P0 EXIT ;  /* 0x000000000000094d */ /* 0x000fea0003800000 */
[----:B------:R-:W-:Y:S01]  /*0080*/  UIADD3 UR4, UPT, UPT, UR4, -0x1, URZ ;  /* 0xffffffff04047890 */ /* 0x000fe2000fffe0ff */
[----:B------:R-:W-:Y:S01]  /*0090*/  I2FP.F32.S32 R0, R2 ;  /* 0x0000000200007245 */ /* 0x000fe20000201400 */
[----:B------:R-:W-:Y:S04]  /*00a0*/  BSSY.RECONVERGENT B0, `(.L_x_0) ;  /* 0x000000e000007945 */ /* 0x000fe80003800200 */
[----:B------:R-:W-:-:S04]  /*00b0*/  I2FP.F32.S32 R3, UR4 ;  /* 0x0000000400037c45 */ /* 0x000fc80008201400 */
[----:B------:R-:W0:Y:S01]  /*00c0*/  MUFU.RCP R4, R3 ;  /* 0x0000000300047308 */ /* 0x000e220000001000 */
[----:B------:R-:W1:Y:S07]  /*00d0*/  LDCU.64 UR4, c[0x0][0x358] ;  /* 0x00006b00ff0477ac */ /* 0x000e6e0008000a00 */
[----:B------:R-:W2:Y:S01]  /*00e0*/  FCHK P0, R0, R3 ;  /* 0x0000000300007302 */ /* 0x000ea20000000000 */
[----:B0-----:R-:W-:-:S04]  /*00f0*/  FFMA R5, -R3, R4, 1 ;  /* 0x3f80000003057423 */ /* 0x001fc80000000104 */
[----:B------:R-:W-:-:S04]  /*0100*/  FFMA R5, R4, R5, R4 ;  /* 0x0000000504057223 */ /* 0x000fc80000000004 */
[----:B------:R-:W-:-:S04]  /*0110*/  FFMA R4, R0, R5, RZ ;  /* 0x0000000500047223 */ /* 0x000fc800000000ff */
[----:B------:R-:W-:-:S04]  /*0120*/  FFMA R6, -R3, R4, R0 ;  /* 0x0000000403067223 */ /* 0x000fc80000000100 */
[----:B------:R-:W-:Y:S01]  /*0130*/  FFMA R7, R5, R6, R4 ;  /* 0x0000000605077223 */ /* 0x000fe20000000004 */
[----:B-12---:R-:W-:Y:S06]  /*0140*/  @!P0 BRA `(.L_x_1) ;  /* 0x00000000000c8947 */ /* 0x006fec0003800000 */
[----:B------:R-:W-:-:S07]  /*0150*/  MOV R4, 0x170 ;  /* 0x0000017000047802 */ /* 0x000fce0000000f00 */
[----:B------:R-:W-:Y:S05]  /*0160*/  CALL.REL.NOINC `($__internal_0_$__cuda_sm3x_div_rn_noftz_f32_slowpath) ;  /* 0x0000000000187944 */ /* 0x000fea0003c00000 */
[----:B------:R-:W-:-:S07]  /*0170*/  IMAD.MOV.U32 R7, RZ, RZ, R0 ;  /* 0x000000ffff077224 */ /* 0x000fce00078e0000 */
.L_x_1:
[----:B------:R-:W-:Y:S05]  /*0180*/  BSYNC.RECONVERGENT B0 ;  /* 0x0000000000007941 */ /* 0x000fea0003800200 */
.L_x_0:
[----:B------:R-:W0:Y:S02]  /*0190*/  LDC.64 R4, c[0x0][0x380] ;  /* 0x0000e000ff047b82 */ /* 0x000e240000000a00 */
[----:B0-----:R-:W-:-:S05]  /*01a0*/  IMAD.WIDE R2, R2, 0x4, R4 ;  /* 0x0000000402027825 */ /* 0x001fca00078e0204 */
[----:B------:R-:W-:Y:S01]  /*01b0*/  STG.E desc[UR4][R2.64], R7 ;  /* 0x0000000702007986 */ /* 0x000fe2000c101904 */
[----:B------:R-:W-:Y:S05]  /*01c0*/  EXIT ;  /* 0x000000000000794d */ /* 0x000fea0003800000 */
        .weak           $__internal_0_$__cuda_sm3x_div_rn_noftz_f32_slowpath
        .type           $__internal_0_$__cuda_sm3x_div_rn_noftz_f32_slowpath,@function
        .size           $__internal_0_$__cuda_sm3x_div_rn_noftz_f32_slowpath,(.L_x_15 - $__internal_0_$__cuda_sm3x_div_rn_noftz_f32_slowpath)
$__internal_0_$__cuda_sm3x_div_rn_noftz_f32_slowpath:
[--C-:B------:R-:W-:Y:S01]  /*01d0*/  SHF.R.U32.HI R6, RZ, 0x17, R3.reuse ;  /* 0x00000017ff067819 */ /* 0x100fe20000011603 */
[----:B------:R-:W-:Y:S01]  /*01e0*/  BSSY.RECONVERGENT B1, `(.L_x_2) ;  /* 0x0000064000017945 */ /* 0x000fe20003800200 */
[--C-:B------:R-:W-:Y:S01]  /*01f0*/  SHF.R.U32.HI R5, RZ, 0x17, R0.reuse ;  /* 0x00000017ff057819 */ /* 0x100fe20000011600 */
[----:B------:R-:W-:Y:S01]  /*0200*/  IMAD.MOV.U32 R7, RZ, RZ, R0 ;  /* 0x000000ffff077224 */ /* 0x000fe200078e0000 */
[----:B------:R-:W-:Y:S01]  /*0210*/  LOP3.LUT R6, R6, 0xff, RZ, 0xc0, !PT ;  /* 0x000000ff06067812 */ /* 0x000fe200078ec0ff */
[----:B------:R-:W-:Y:S01]  /*0220*/  IMAD.MOV.U32 R8, RZ, RZ, R3 ;  /* 0x000000ffff087224 */ /* 0x000fe200078e0003 */
[----:B------:R-:W-:-:S03]  /*0230*/  LOP3.LUT R5, R5, 0xff, RZ, 0xc0, !PT ;  /* 0x000000ff05057812 */ /* 0x000fc600078ec0ff */
[----:B------:R-:W-:Y:S02]  /*0240*/  VIADD R11, R6, 0xffffffff ;  /* 0xffffffff060b7836 */ /* 0x000fe40000000000 */
[----:B------:R-:W-:-:S03]  /*0250*/  VIADD R10, R5, 0xffffffff ;  /* 0xffffffff050a7836 */ /* 0x000fc60000000000 */
[----:B------:R-:W-:-:S04]  /*0260*/  ISETP.GT.U32.AND P0, PT, R11, 0xfd, PT ;  /* 0x000000fd0b00780c */ /* 0x000fc80003f04070 */
[----:B------:R-:W-:-:S13]  /*0270*/  ISETP.GT.U32.OR P0, PT, R10, 0xfd, P0 ;  /* 0x000000fd0a00780c */ /* 0x000fda0000704470 */
[----:B------:R-:W-:Y:S01]  /*0280*/  @!P0 IMAD.MOV.U32 R9, RZ, RZ, RZ ;  /* 0x000000ffff098224 */ /* 0x000fe200078e00ff */
[----:B------:R-:W-:Y:S06]  /*0290*/  @!P0 BRA `(.L_x_3) ;  /* 0x00000000005c8947 */ /* 0x000fec0003800000 */
[----:B------:R-:W-:Y:S02]  /*02a0*/  FSETP.GTU.FTZ.AND P0, PT, |R0|, +INF , PT ;  /* 0x7f8000000000780b */ /* 0x000fe40003f1c200 */
[----:B------:R-:W-:-:S04]  /*02b0*/  FSETP.GTU.FTZ.AND P1, PT, |R3|, +INF , PT ;  /* 0x7f8000000300780b */ /* 0x000fc80003f3c200 */
[----:B------:R-:W-:-:S13]  /*02c0*/  PLOP3.LUT P0, PT, P0, P1, PT, 0xf8, 0x8f ;  /* 0x00000000008f781c */ /* 0x000fda0000703f70 */
[----:B------:R-:W-:Y:S05]  /*02d0*/  @P0 BRA `(.L_x_4) ;  /* 0x00000004004c0947 */ /* 0x000fea0003800000 */
[----:B------:R-:W-:-:S13]  /*02e0*/  LOP3.LUT P0, RZ, R8, 0x7fffffff, R7, 0xc8, !PT ;  /* 0x7fffffff08ff7812 */ /* 0x000fda000780c807 */
[----:B------:R-:W-:Y:S05]  /*02f0*/  @!P0 BRA `(.L_x_5) ;  /* 0x00000004003c8947 */ /* 0x000fea0003800000 */
[C---:B------:R-:W-:Y:S02]  /*0300*/  FSETP.NEU.FTZ.AND P2, PT, |R0|.reuse, +INF , PT ;  /* 0x7f8000000000780b */ /* 0x040fe40003f5d200 */
[----:B------:R-:W-:Y:S02]  /*0310*/  FSETP.NEU.FTZ.AND P1, PT, |R3|, +INF , PT ;  /* 0x7f8000000300780b */ /* 0x000fe40003f3d200 */
[----:B------:R-:W-:-:S11]  /*0320*/  FSETP.NEU.FTZ.AND P0, PT, |R0|, +INF , PT ;  /* 0x7f8000000000780b */ /* 0x000fd60003f1d200 */
[----:B------:R-:W-:Y:S05]  /*0330*/  @!P1 BRA !P2, `(.L_x_5) ;  /* 0x00000004002c9947 */ /* 0x000fea0005000000 */
[----:B------:R-:W-:-:S04]  /*0340*/  LOP3.LUT P2, RZ, R7, 0x7fffffff, RZ, 0xc0, !PT ;  /* 0x7fffffff07ff7812 */ /* 0x000fc8000784c0ff */
[----:B------:R-:W-:-:S13]  /*0350*/  PLOP3.LUT P1, PT, P1, P2, PT, 0x2f, 0xf2 ;  /* 0x0000000000f2781c */ /* 0x000fda0000f24577 */
[----:B------:R-:W-:Y:S05]  /*0360*/  @P1 BRA `(.L_x_6) ;  /* 0x0000000400181947 */ /* 0x000fea0003800000 */
[----:B------:R-:W-:-:S04]  /*0370*/  LOP3.LUT P1, RZ, R8, 0x7fffffff, RZ, 0xc0, !PT ;  /* 0x7fffffff08ff7812 */ /* 0x000fc8000782c0ff */
[----:B------:R-:W-:-:S13]  /*0380*/  PLOP3.LUT P0, PT, P0, P1, PT, 0x2f, 0xf2 ;  /* 0x0000000000f2781c */ /* 0x000fda0000702577 */
[----:B------:R-:W-:Y:S05]  /*0390*/  @P0 BRA `(.L_x_7) ;  /* 0x0000000400000947 */ /* 0x000fea0003800000 */
[----:B------:R-:W-:Y:S02]  /*03a0*/  ISETP.GE.AND P0, PT, R10, RZ, PT ;  /* 0x000000ff0a00720c */ /* 0x000fe40003f06270 */
[----:B------:R-:W-:-:S11]  /*03b0*/  ISETP.GE.AND P1, PT, R11, RZ, PT ;  /* 0x000000ff0b00720c */ /* 0x000fd60003f26270 */
[----:B------:R-:W-:Y:S02]  /*03c0*/  @P0 IMAD.MOV.U32 R9, RZ, RZ, RZ ;  /* 0x000000ffff090224 */ /* 0x000fe400078e00ff */
[----:B------:R-:W-:Y:S01]  /*03d0*/  @!P0 FFMA R7, R0, 1.84467440737095516160e+19, RZ ;  /* 0x5f80000000078823 */ /* 0x000fe200000000ff */
[----:B------:R-:W-:Y:S02]  /*03e0*/  @!P0 IMAD.MOV.U32 R9, RZ, RZ, -0x40 ;  /* 0xffffffc0ff098424 */ /* 0x000fe400078e00ff */
[----:B------:R-:W-:Y:S02]  /*03f0*/  @!P1 FFMA R8, R3, 1.84467440737095516160e+19, RZ ;  /* 0x5f80000003089823 */ /* 0x000fe400000000ff */
[----:B------:R-:W-:-:S07]  /*0400*/  @!P1 VIADD R9, R9, 0x40 ;  /* 0x0000004009099836 */ /* 0x000fce0000000000 */
.L_x_3:
[----:B------:R-:W-:Y:S01]  /*0410*/  LEA R3, R6, 0xc0800000, 0x17 ;  /* 0xc080000006037811 */ /* 0x000fe200078eb8ff */
[----:B------:R-:W-:Y:S01]  /*0420*/  VIADD R5, R5, 0xffffff81 ;  /* 0xffffff8105057836 */ /* 0x000fe20000000000 */
[----:B------:R-:W-:Y:S03]  /*0430*/  BSSY.RECONVERGENT B2, `(.L_x_8) ;  /* 0x0000035000027945 */ /* 0x000fe60003800200 */
[----:B------:R-:W-:Y:S01]  /*0440*/  IMAD.IADD R3, R8, 0x1, -R3 ;  /* 0x0000000108037824 */ /* 0x000fe200078e0a03 */
[C---:B------:R-:W-:Y:S01]  /*0450*/  IADD3 R6, PT, PT, R5.reuse, 0x7f, -R6 ;  /* 0x0000007f05067810 */ /* 0x040fe20007ffe806 */
[----:B------:R-:W-:Y:S02]  /*0460*/  IMAD R0, R5, -0x800000, R7 ;  /* 0xff80000005007824 */ /* 0x000fe400078e0207 */
[----:B------:R-:W0:Y:S01]  /*0470*/  MUFU.RCP R8, R3 ;  /* 0x0000000300087308 */ /* 0x000e220000001000 */
[----:B------:R-:W-:Y:S01]  /*0480*/  FADD.FTZ R11, -R3, -RZ ;  /* 0x800000ff030b7221 */ /* 0x000fe20000010100 */
[----:B------:R-:W-:-:S03]  /*0490*/  IMAD.IADD R6, R6, 0x1, R9 ;  /* 0x0000000106067824 */ /* 0x000fc600078e0209 */
[----:B0-----:R-:W-:-:S04]  /*04a0*/  FFMA R13, R8, R11, 1 ;  /* 0x3f800000080d7423 */ /* 0x001fc8000000000b */
[----:B------:R-:W-:-:S04]  /*04b0*/  FFMA R10, R8, R13, R8 ;  /* 0x0000000d080a7223 */ /* 0x000fc80000000008 */
[----:B------:R-:W-:-:S04]  /*04c0*/  FFMA R7, R0, R10, RZ ;  /* 0x0000000a00077223 */ /* 0x000fc800000000ff */
[----:B------:R-:W-:-:S04]  /*04d0*/  FFMA R8, R11, R7, R0 ;  /* 0x000000070b087223 */ /* 0x000fc80000000000 */
[----:B------:R-:W-:-:S04]  /*04e0*/  FFMA R7, R10, R8, R7 ;  /* 0x000000080a077223 */ /* 0x000fc80000000007 */
[----:B------:R-:W-:-:S04]  /*04f0*/  FFMA R8, R11, R7, R0 ;  /* 0x000000070b087223 */ /* 0x000fc80000000000 */
[----:B------:R-:W-:-:S05]  /*0500*/  FFMA R0, R10, R8, R7 ;  /* 0x000000080a007223 */ /* 0x000fca0000000007 */
[----:B------:R-:W-:-:S04]  /*0510*/  SHF.R.U32.HI R3, RZ, 0x17, R0 ;  /* 0x00000017ff037819 */ /* 0x000fc80000011600 */
[----:B------:R-:W-:-:S05]  /*0520*/  LOP3.LUT R3, R3, 0xff, RZ, 0xc0, !PT ;  /* 0x000000ff03037812 */ /* 0x000fca00078ec0ff */
[----:B------:R-:W-:-:S04]  /*0530*/  IMAD.IADD R9, R3, 0x1, R6 ;  /* 0x0000000103097824 */ /* 0x000fc800078e0206 */
[----:B------:R-:W-:-:S05]  /*0540*/  VIADD R3, R9, 0xffffffff ;  /* 0xffffffff09037836 */ /* 0x000fca0000000000 */
[----:B------:R-:W-:-:S13]  /*0550*/  ISETP.GE.U32.AND P0, PT, R3, 0xfe, PT ;  /* 0x000000fe0300780c */ /* 0x000fda0003f06070 */
[----:B------:R-:W-:Y:S05]  /*0560*/  @!P0 BRA `(.L_x_9) ;  /* 0x0000000000808947 */ /* 0x000fea0003800000 */
[----:B------:R-:W-:-:S13]  /*0570*/  ISETP.GT.AND P0, PT, R9, 0xfe, PT ;  /* 0x000000fe0900780c */ /* 0x000fda0003f04270 */
[----:B------:R-:W-:Y:S05]  /*0580*/  @P0 BRA `(.L_x_10) ;  /* 0x00000000006c0947 */ /* 0x000fea0003800000 */
[----:B------:R-:W-:-:S13]  /*0590*/  ISETP.GE.AND P0, PT, R9, 0x1, PT ;  /* 0x000000010900780c */ /* 0x000fda0003f06270 */
[----:B------:R-:W-:Y:S05]  /*05a0*/  @P0 BRA `(.L_x_11) ;  /* 0x0000000000740947 */ /* 0x000fea0003800000 */
[----:B------:R-:W-:Y:S02]  /*05b0*/  ISETP.GE.AND P0, PT, R9, -0x18, PT ;  /* 0xffffffe80900780c */ /* 0x000fe40003f06270 */
[----:B------:R-:W-:-:S11]  /*05c0*/  LOP3.LUT R0, R0, 0x80000000, RZ, 0xc0, !PT ;  /* 0x8000000000007812 */ /* 0x000fd600078ec0ff */
[----:B------:R-:W-:Y:S05]  /*05d0*/  @!P0 BRA `(.L_x_11) ;  /* 0x0000000000688947 */ /* 0x000fea0003800000 */
[CCC-:B------:R-:W-:Y:S01]  /*05e0*/  FFMA.RZ R3, R10.reuse, R8.reuse, R7.reuse ;  /* 0x000000080a037223 */ /* 0x1c0fe2000000c007 */
[CCC-:B------:R-:W-:Y:S01]  /*05f0*/  FFMA.RM R6, R10.reuse, R8.reuse, R7.reuse ;  /* 0x000000080a067223 */ /* 0x1c0fe20000004007 */
[C---:B------:R-:W-:Y:S02]  /*0600*/  ISETP.NE.AND P2, PT, R9.reuse, RZ, PT ;  /* 0x000000ff0900720c */ /* 0x040fe40003f45270 */
[----:B------:R-:W-:Y:S02]  /*0610*/  ISETP.NE.AND P1, PT, R9, RZ, PT ;  /* 0x000000ff0900720c */ /* 0x000fe40003f25270 */
[----:B------:R-:W-:Y:S01]  /*0620*/  LOP3.LUT R5, R3, 0x7fffff, RZ, 0xc0, !PT ;  /* 0x007fffff03057812 */ /* 0x000fe200078ec0ff */
[----:B------:R-:W-:Y:S01]  /*0630*/  FFMA.RP R3, R10, R8, R7 ;  /* 0x000000080a037223 */ /* 0x000fe20000008007 */
[----:B------:R-:W-:Y:S02]  /*0640*/  VIADD R8, R9, 0x20 ;  /* 0x0000002009087836 */ /* 0x000fe40000000000 */
[----:B------:R-:W-:Y:S01]  /*0650*/  LOP3.LUT R5, R5, 0x800000, RZ, 0xfc, !PT ;  /* 0x0080000005057812 */ /* 0x000fe200078efcff */
[----:B------:R-:W-:Y:S01]  /*0660*/  IMAD.MOV R7, RZ, RZ, -R9 ;  /* 0x000000ffff077224 */ /* 0x000fe200078e0a09 */
[----:B------:R-:W-:-:S02]  /*0670*/  FSETP.NEU.FTZ.AND P0, PT, R3, R6, PT ;  /* 0x000000060300720b */ /* 0x000fc40003f1d000 */
[----:B------:R-:W-:Y:S02]  /*0680*/  SHF.L.U32 R8, R5, R8, RZ ;  /* 0x0000000805087219 */ /* 0x000fe400000006ff */
[----:B------:R-:W-:Y:S02]  /*0690*/  SEL R6, R7, RZ, P2 ;  /* 0x000000ff07067207 */ /* 0x000fe40001000000 */
[----:B------:R-:W-:Y:S02]  /*06a0*/  ISETP.NE.AND P1, PT, R8, RZ, P1 ;  /* 0x000000ff0800720c */ /* 0x000fe40000f25270 */
[----:B------:R-:W-:Y:S02]  /*06b0*/  SHF.R.U32.HI R6, RZ, R6, R5 ;  /* 0x00000006ff067219 */ /* 0x000fe40000011605 */
[----:B------:R-:W-:Y:S02]  /*06c0*/  PLOP3.LUT P0, PT, P0, P1, PT, 0xf8, 0x8f ;  /* 0x00000000008f781c */ /* 0x000fe40000703f70 */
[----:B------:R-:W-:-:S02]  /*06d0*/  SHF.R.U32.HI R8, RZ, 0x1, R6 ;  /* 0x00000001ff087819 */ /* 0x000fc40000011606 */
[----:B------:R-:W-:-:S04]  /*06e0*/  SEL R3, RZ, 0x1, !P0 ;  /* 0x00000001ff037807 */ /* 0x000fc80004000000 */
[----:B------:R-:W-:-:S04]  /*06f0*/  LOP3.LUT R3, R3, 0x1, R8, 0xf8, !PT ;  /* 0x0000000103037812 */ /* 0x000fc800078ef808 */
[----:B------:R-:W-:-:S05]  /*0700*/  LOP3.LUT R3, R3, R6, RZ, 0xc0, !PT ;  /* 0x0000000603037212 */ /* 0x000fca00078ec0ff */
[----:B------:R-:W-:-:S05]  /*0710*/  IMAD.IADD R3, R8, 0x1, R3 ;  /* 0x0000000108037824 */ /* 0x000fca00078e0203 */
[----:B------:R-:W-:Y:S01]  /*0720*/  LOP3.LUT R0, R3, R0, RZ, 0xfc, !PT ;  /* 0x0000000003007212 */ /* 0x000fe200078efcff */
[----:B------:R-:W-:Y:S06]  /*0730*/  BRA `(.L_x_11) ;  /* 0x0000000000107947 */ /* 0x000fec0003800000 */
.L_x_10:
[----:B------:R-:W-:-:S04]  /*0740*/  LOP3.LUT R0, R0, 0x80000000, RZ, 0xc0, !PT ;  /* 0x8000000000007812 */ /* 0x000fc800078ec0ff */
[----:B------:R-:W-:Y:S01]  /*0750*/  LOP3.LUT R0, R0, 0x7f800000, RZ, 0xfc, !PT ;  /* 0x7f80000000007812 */ /* 0x000fe200078efcff */
[----:B------:R-:W-:Y:S06]  /*0760*/  BRA `(.L_x_11) ;  /* 0x0000000000047947 */ /* 0x000fec0003800000 */
.L_x_9:
[----:B------:R-:W-:-:S07]  /*0770*/  IMAD R0, R6, 0x800000, R0 ;  /* 0x0080000006007824 */ /* 0x000fce00078e0200 */
.L_x_11:
[----:B------:R-:W-:Y:S05]  /*0780*/  BSYNC.RECONVERGENT B2 ;  /* 0x0000000000027941 */ /* 0x000fea0003800200 */
.L_x_8:
[----:B------:R-:W-:Y:S05]  /*0790*/  BRA `(.L_x_12) ;  /* 0x0000000000207947 */ /* 0x000fea0003800000 */
.L_x_7:
[----:B------:R-:W-:-:S04]  /*07a0*/  LOP3.LUT R0, R8, 0x80000000, R7, 0x48, !PT ;  /* 0x8000000008007812 */ /* 0x000fc800078e4807 */
[----:B------:R-:W-:Y:S01]  /*07b0*/  LOP3.LUT R0, R0, 0x7f800000, RZ, 0xfc, !PT ;  /* 0x7f80000000007812 */ /* 0x000fe200078efcff */
[----:B------:R-:W-:Y:S06]  /*07c0*/  BRA `(.L_x_12) ;  /* 0x0000000000147947 */ /* 0x000fec0003800000 */
.L_x_6:
[----:B------:R-:W-:Y:S01]  /*07d0*/  LOP3.LUT R0, R8, 0x80000000, R7, 0x48, !PT ;  /* 0x8000000008007812 */ /* 0x000fe200078e4807 */
[----:B------:R-:W-:Y:S06]  /*07e0*/  BRA `(.L_x_12) ;  /* 0x00000000000c7947 */ /* 0x000fec0003800000 */
.L_x_5:
[----:B------:R-:W0:Y:S01]  /*07f0*/  MUFU.RSQ R0, -QNAN ;  /* 0xffc0000000007908 */ /* 0x000e220000001400 */
[----:B------:R-:W-:Y:S05]  /*0800*/  BRA `(.L_x_12) ;  /* 0x0000000000047947 */ /* 0x000fea0003800000 */
.L_x_4:
[----:B------:R-:W-:-:S07]  /*0810*/  FADD.FTZ R0, R0, R3 ;  /* 0x0000000300007221 */ /* 0x000fce0000010000 */
.L_x_12:
[----:B------:R-:W-:Y:S05]  /*0820*/  BSYNC.RECONVERGENT B1 ;  /* 0x0000000000017941 */ /* 0x000fea0003800200 */
.L_x_2:
[----:B------:R-:W-:-:S04]  /*0830*/  IMAD.MOV.U32 R5, RZ, RZ, 0x0 ;  /* 0x00000000ff057424 */ /* 0x000fc800078e00ff */
[----:B0-----:R-:W-:Y:S05]  /*0840*/  RET.REL.NODEC R4 `(_Z8linspacePfi) ;  /* 0xfffffff404ec7950 */ /* 0x001fea0003c3ffff */
.L_x_13:
[----:B------:R-:W-:-:S00]  /*0850*/  BRA `(.L_x_13) ;  /* 0xfffffffc00fc7947 */ /* 0x000fc0000383ffff */
[----:B------:R-:W-:-:S00]  /*0860*/  NOP ;  /* 0x0000000000007918 */ /* 0x000fc00000000000 */
        /* <DEDUP_REMOVED lines=9> */
.L_x_15:


//--------------------- .text._Z10range_initPfi   --------------------------
	.section	.text._Z10range_initPfi,"ax",@progbits
	.align	128
        .global         _Z10range_initPfi
        .type           _Z10range_initPfi,@function
        .size           _Z10range_initPfi,(.L_x_17 - _Z10range_initPfi)
        .other          _Z10range_initPfi,@"STO_CUDA_ENTRY STV_DEFAULT"
_Z10range_initPfi:
.text._Z10range_initPfi:
        /* <DEDUP_REMOVED lines=8> */
[----:B------:R-:W0:Y:S01]  /*0080*/  LDC.64 R2, c[0x0][0x380] ;  /* 0x0000e000ff027b82 */ /* 0x000e220000000a00 */
[----:B------:R-:W1:Y:S01]  /*0090*/  LDCU.64 UR4, c[0x0][0x358] ;  /* 0x00006b00ff0477ac */ /* 0x000e620008000a00 */
[----:B------:R-:W-:Y:S01]  /*00a0*/  I2FP.F32.S32 R7, R5 ;  /* 0x0000000500077245 */ /* 0x000fe20000201400 */
[----:B0-----:R-:W-:-:S05]  /*00b0*/  IMAD.WIDE R2, R5, 0x4, R2 ;  /* 0x0000000405027825 */ /* 0x001fca00078e0202 */
[----:B-1----:R-:W-:Y:S01]  /*00c0*/  STG.E desc[UR4][R2.64], R7 ;  /* 0x0000000702007986 */ /* 0x002fe2000c101904 */
[----:B------:R-:W-:Y:S05]  /*00d0*/  EXIT ;  /* 0x000000000000794d */ /* 0x000fea0003800000 */
.L_x_14:
        /* <DEDUP_REMOVED lines=10> */
.L_x_17:


//--------------------- .nv.shared.reserved.0     --------------------------
	.section	.nv.shared.reserved.0,"aw",@nobits
	.weak		__nv_reservedSMEM_offset_0_alias
	.size		__nv_reservedSMEM_offset_0_alias, 0, 64
	.other		__nv_reservedSMEM_offset_0_alias,@"STO_CUDA_RESERVED_SHARED STV_DEFAULT"
__nv_reservedSMEM_offset_0_alias:
	.zero		0
	.zero		64


//--------------------- .nv.constant0._Z8linspacePfi --------------------------
	.section	.nv.constant0._Z8linspacePfi,"a",@progbits
	.sectionflags	@""
	.align	4
.nv.constant0._Z8linspacePfi:
	.zero		908


//--------------------- .nv.constant0._Z10range_initPfi --------------------------
	.section	.nv.constant0._Z10range_initPfi,"a",@progbits
	.sectionflags	@""
	.align	4
.nv.constant0._Z10range_initPfi:
	.zero		908


//--------------------- SYMBOLS --------------------------

	.type		.nv.reservedSmem.offset0,@object
	.size		.nv.reservedSmem.offset0,0x4
